	.headerflags	@"EF_CUDA_TEXMODE_UNIFIED EF_CUDA_64BIT_ADDRESS EF_CUDA_SM86 EF_CUDA_VIRTUAL_SM(EF_CUDA_SM20)"
	.elftype	@"ET_EXEC"


//--------------------- .nv.info                  --------------------------
	.section	.nv.info,"",@"SHT_CUDA_INFO"
	.align	4


	//----- nvinfo : EIATTR_REGCOUNT
	.align		4
        /*0000*/ 	.byte	0x04, 0x2f
        /*0002*/ 	.short	(.L_2 - .L_1)
	.align		4
.L_1:
        /*0004*/ 	.word	index@(sum)
        /*0008*/ 	.word	0x0000000e


	//----- nvinfo : EIATTR_MAX_STACK_SIZE
	.align		4
.L_2:
        /*000c*/ 	.byte	0x04, 0x23
        /*000e*/ 	.short	(.L_4 - .L_3)
	.align		4
.L_3:
        /*0010*/ 	.word	index@(sum)
        /*0014*/ 	.word	0x00000000


	//----- nvinfo : EIATTR_MIN_STACK_SIZE
	.align		4
.L_4:
        /*0018*/ 	.byte	0x04, 0x12
        /*001a*/ 	.short	(.L_6 - .L_5)
	.align		4
.L_5:
        /*001c*/ 	.word	index@(sum)
        /*0020*/ 	.word	0x00000000


	//----- nvinfo : EIATTR_FRAME_SIZE
	.align		4
.L_6:
        /*0024*/ 	.byte	0x04, 0x11
        /*0026*/ 	.short	(.L_8 - .L_7)
	.align		4
.L_7:
        /*0028*/ 	.word	index@(sum)
        /*002c*/ 	.word	0x00000000
.L_8:


//--------------------- .nv.info.sum              --------------------------
	.section	.nv.info.sum,"",@"SHT_CUDA_INFO"
	.align	4


	//----- nvinfo : EIATTR_CUDA_API_VERSION
	.align		4
        /*0000*/ 	.byte	0x04, 0x37
        /*0002*/ 	.short	(.L_10 - .L_9)
.L_9:
        /*0004*/ 	.word	0x00000073


	//----- nvinfo : EIATTR_SW2861232_WAR
	.align		4
.L_10:
        /*0008*/ 	.byte	0x01, 0x35
	.zero		2


	//----- nvinfo : EIATTR_PARAM_CBANK
	.align		4
        /*000c*/ 	.byte	0x04, 0x0a
        /*000e*/ 	.short	(.L_12 - .L_11)
	.align		4
.L_11:
        /*0010*/ 	.word	index@(.nv.constant0.sum)
        /*0014*/ 	.short	0x0160
        /*0016*/ 	.short	0x001c


	//----- nvinfo : EIATTR_CBANK_PARAM_SIZE
	.align		4
.L_12:
        /*0018*/ 	.byte	0x03, 0x19
        /*001a*/ 	.short	0x001c


	//----- nvinfo : EIATTR_KPARAM_INFO
	.align		4
        /*001c*/ 	.byte	0x04, 0x17
        /*001e*/ 	.short	(.L_14 - .L_13)
.L_13:
        /*0020*/ 	.word	0x00000000
        /*0024*/ 	.short	0x0003
        /*0026*/ 	.short	0x0018
        /*0028*/ 	.byte	0x00, 0xf0, 0x11, 0x00


	//----- nvinfo : EIATTR_KPARAM_INFO
	.align		4
.L_14:
        /*002c*/ 	.byte	0x04, 0x17
        /*002e*/ 	.short	(.L_16 - .L_15)
.L_15:
        /*0030*/ 	.word	0x00000000
        /*0034*/ 	.short	0x0002
        /*0036*/ 	.short	0x0010
        /*0038*/ 	.byte	0x00, 0xf0, 0x21, 0x00


	//----- nvinfo : EIATTR_KPARAM_INFO
	.align		4
.L_16:
        /*003c*/ 	.byte	0x04, 0x17
        /*003e*/ 	.short	(.L_18 - .L_17)
.L_17:
        /*0040*/ 	.word	0x00000000
        /*0044*/ 	.short	0x0001
        /*0046*/ 	.short	0x0008
        /*0048*/ 	.byte	0x00, 0xf0, 0x21, 0x00


	//----- nvinfo : EIATTR_KPARAM_INFO
	.align		4
.L_18:
        /*004c*/ 	.byte	0x04, 0x17
        /*004e*/ 	.short	(.L_20 - .L_19)
.L_19:
        /*0050*/ 	.word	0x00000000
        /*0054*/ 	.short	0x0000
        /*0056*/ 	.short	0x0000
        /*0058*/ 	.byte	0x00, 0xf0, 0x21, 0x00


	//----- nvinfo : EIATTR_MAXREG_COUNT
	.align		4
.L_20:
        /*005c*/ 	.byte	0x03, 0x1b
        /*005e*/ 	.short	0x00ff


	//----- nvinfo : EIATTR_EXIT_INSTR_OFFSETS
	.align		4
        /*0060*/ 	.byte	0x04, 0x1c
        /*0062*/ 	.short	(.L_22 - .L_21)


	//   ....[0]....
.L_21:
        /*0064*/ 	.word	0x00000050


	//   ....[1]....
        /*0068*/ 	.word	0x00000130


	//----- nvinfo : EIATTR_CRS_STACK_SIZE
	.align		4
.L_22:
        /*006c*/ 	.byte	0x04, 0x1e
        /*006e*/ 	.short	(.L_24 - .L_23)
.L_23:
        /*0070*/ 	.word	0x00000000
.L_24:


//--------------------- .nv.rel.action            --------------------------
	.section	.nv.rel.action,"",@"SHT_CUDA_RELOCINFO"
	.align	8
	.sectionentsize	8
        /*0000*/ 	.byte	0x4b, 0x00, 0x00, 0x00, 0x00, 0x00, 0x00, 0x00, 0x00, 0x02, 0x02, 0x08, 0x10, 0x0a, 0x2f, 0x22
        /* <DEDUP_REMOVED lines=12> */
        /*00d0*/ 	.byte	0x00, 0x00, 0x00, 0x14, 0x2c, 0x00, 0x00, 0x00


//--------------------- .nv.constant3             --------------------------
	.section	.nv.constant3,"a",@progbits
	.align	4
.nv.constant3:
	.type		my_constant,@object
	.size		my_constant,(.L_0 - my_constant)
my_constant:
        /*0000*/ 	.byte	0x3a, 0x01, 0x00, 0x00
.L_0:


//--------------------- .nv.constant0.sum         --------------------------
	.section	.nv.constant0.sum,"a",@progbits
	.align	4
.nv.constant0.sum:
	.zero		380


//--------------------- .text.sum                 --------------------------
	.section	.text.sum,"ax",@progbits
	.sectioninfo	@"SHI_REGISTERS=14"
	.align	128
        .global         sum
        .type           sum,@function
        .size           sum,(.L_x_2 - sum)
        .other          sum,@"STO_CUDA_ENTRY STV_DEFAULT"
sum:
.text.sum:
[----:B------:R-:W-:-:S02]  /*0000*/  MOV R1, c[0x0][0x28] ;  /* 0x00000a0000017a02 */ /* 0x000fc40000000f00 */
[----:B------:R-:W0:Y:S04]  /*0010*/  S2R R0, SR_CTAID.X ;  /* 0x0000000000007919 */ /* 0x000e280000002500 */
[----:B------:R-:W0:Y:S02]  /*0020*/  S2R R3, SR_TID.X ;  /* 0x0000000000037919 */ /* 0x000e240000002100 */
[----:B0-----:R-:W-:-:S05]  /*0030*/  IMAD R0, R0, c[0x0][0x0], R3 ;  /* 0x0000000000007a24 */ /* 0x001fca00078e0203 */
[----:B------:R-:W-:-:S13]  /*0040*/  ISETP.GE.AND P0, PT, R0, c[0x0][0x178], PT ;  /* 0x00005e0000007a0c */ /* 0x000fda0003f06270 */
[----:B------:R-:W-:Y:S05]  /*0050*/  @P0 EXIT ;  /* 0x000000000000094d */ /* 0x000fea0003800000 */
[----:B------:R-:W-:-:S02]  /*0060*/  ULDC.64 UR4, c[0x0][0x118] ;  /* 0x0000460000047ab9 */ /* 0x000fc40000000a00 */
.L_x_0:
[----:B0-----:R-:W-:-:S05]  /*0070*/  MOV R7, 0x4 ;  /* 0x0000000400077802 */ /* 0x001fca0000000f00 */
[----:B------:R-:W-:-:S04]  /*0080*/  IMAD.WIDE R2, R0, R7, c[0x0][0x160] ;  /* 0x0000580000027625 */ /* 0x000fc800078e0207 */
[CC--:B------:R-:W-:Y:S02]  /*0090*/  IMAD.WIDE R4, R0.reuse, R7.reuse, c[0x0][0x168] ;  /* 0x00005a0000047625 */ /* 0x0c0fe400078e0207 */
[----:B------:R-:W2:Y:S04]  /*00a0*/  LDG.E R3, [R2.64] ;  /* 0x0000000402037981 */ /* 0x000ea8000c1e1900 */
[----:B------:R-:W2:Y:S01]  /*00b0*/  LDG.E R4, [R4.64] ;  /* 0x0000000404047981 */ /* 0x000ea2000c1e1900 */
[----:B------:R-:W-:Y:S01]  /*00c0*/  IMAD.WIDE R6, R0, R7, c[0x0][0x170] ;  /* 0x00005c0000067625 */ /* 0x000fe200078e0207 */
[----:B------:R-:W-:-:S05]  /*00d0*/  MOV R11, c[0x0][0xc] ;  /* 0x00000300000b7a02 */ /* 0x000fca0000000f00 */
[----:B------:R-:W-:-:S05]  /*00e0*/  IMAD R0, R11, c[0x0][0x0], R0 ;  /* 0x000000000b007a24 */ /* 0x000fca00078e0200 */
[----:B------:R-:W-:Y:S01]  /*00f0*/  ISETP.GE.AND P0, PT, R0, c[0x0][0x178], PT ;  /* 0x00005e0000007a0c */ /* 0x000fe20003f06270 */
[----:B--2---:R-:W-:-:S05]  /*0100*/  FADD R9, R4, R3 ;  /* 0x0000000304097221 */ /* 0x004fca0000000000 */
[----:B------:R0:W-:Y:S07]  /*0110*/  STG.E [R6.64], R9 ;  /* 0x0000000906007986 */ /* 0x0001ee000c101904 */
[----:B------:R-:W-:Y:S05]  /*0120*/  @!P0 BRA `(.L_x_0) ;  /* 0xffffff4000008947 */ /* 0x000fea000383ffff */
[----:B------:R-:W-:Y:S05]  /*0130*/  EXIT ;  /* 0x000000000000794d */ /* 0x000fea0003800000 */
.L_x_1:
[----:B------:R-:W-:-:S00]  /*0140*/  BRA `(.L_x_1) ;  /* 0xfffffff000007947 */ /* 0x000fc0000383ffff */
[----:B------:R-:W-:-:S00]  /*0150*/  NOP ;  /* 0x0000000000007918 */ /* 0x000fc00000000000 */
        /* <DEDUP_REMOVED lines=10> */
.L_x_2:
